	.headerflags	@"EF_CUDA_TEXMODE_UNIFIED EF_CUDA_64BIT_ADDRESS EF_CUDA_ACCELERATORS EF_CUDA_SM90 EF_CUDA_VIRTUAL_SM(EF_CUDA_SM90)"
	.elftype	@"ET_EXEC"


//--------------------- .nv.info                  --------------------------
	.section	.nv.info,"",@"SHT_CUDA_INFO"
	.align	4


	//----- nvinfo : EIATTR_REGCOUNT
	.align		4
        /*0000*/ 	.byte	0x04, 0x2f
        /*0002*/ 	.short	(.L_3 - .L_2)
	.align		4
.L_2:
        /*0004*/ 	.word	index@(triton_poi_fused__native_batch_norm_legit_no_training_convolution_relu_41)
        /*0008*/ 	.word	0x00000020


	//----- nvinfo : EIATTR_MIN_STACK_SIZE
	.align		4
.L_3:
        /*000c*/ 	.byte	0x04, 0x12
        /*000e*/ 	.short	(.L_5 - .L_4)
	.align		4
.L_4:
        /*0010*/ 	.word	index@(triton_poi_fused__native_batch_norm_legit_no_training_convolution_relu_41)
        /*0014*/ 	.word	0x00000000


	//----- nvinfo : EIATTR_FRAME_SIZE
	.align		4
.L_5:
        /*0018*/ 	.byte	0x04, 0x11
        /*001a*/ 	.short	(.L_7 - .L_6)
	.align		4
.L_6:
        /*001c*/ 	.word	index@(triton_poi_fused__native_batch_norm_legit_no_training_convolution_relu_41)
        /*0020*/ 	.word	0x00000000


	//----- nvinfo : EIATTR_MIN_STACK_SIZE
	.align		4
.L_7:
        /*0024*/ 	.byte	0x04, 0x12
        /*0026*/ 	.short	(.L_9 - .L_8)
	.align		4
.L_8:
        /*0028*/ 	.word	index@(triton_poi_fused__native_batch_norm_legit_no_training_convolution_relu_41)
        /*002c*/ 	.word	0x00000000
.L_9:


//--------------------- .nv.info.triton_poi_fused__native_batch_norm_legit_no_training_convolution_relu_41 --------------------------
	.section	.nv.info.triton_poi_fused__native_batch_norm_legit_no_training_convolution_relu_41,"",@"SHT_CUDA_INFO"
	.sectionflags	@""
	.align	4


	//----- nvinfo : EIATTR_CUDA_API_VERSION
	.align		4
        /*0000*/ 	.byte	0x04, 0x37
        /*0002*/ 	.short	(.L_11 - .L_10)
.L_10:
        /*0004*/ 	.word	0x0000007c


	//----- nvinfo : EIATTR_KPARAM_INFO
	.align		4
.L_11:
        /*0008*/ 	.byte	0x04, 0x17
        /*000a*/ 	.short	(.L_13 - .L_12)
.L_12:
        /*000c*/ 	.word	0x00000000
        /*0010*/ 	.short	0x0007
        /*0012*/ 	.short	0x0038
        /*0014*/ 	.byte	0x00, 0xf0, 0x11, 0x00


	//----- nvinfo : EIATTR_KPARAM_INFO
	.align		4
.L_13:
        /*0018*/ 	.byte	0x04, 0x17
        /*001a*/ 	.short	(.L_15 - .L_14)
.L_14:
        /*001c*/ 	.word	0x00000000
        /*0020*/ 	.short	0x0006
        /*0022*/ 	.short	0x0030
        /*0024*/ 	.byte	0x00, 0xf4, 0x21, 0x00


	//----- nvinfo : EIATTR_KPARAM_INFO
	.align		4
.L_15:
        /*0028*/ 	.byte	0x04, 0x17
        /*002a*/ 	.short	(.L_17 - .L_16)
.L_16:
        /*002c*/ 	.word	0x00000000
        /*0030*/ 	.short	0x0005
        /*0032*/ 	.short	0x0028
        /*0034*/ 	.byte	0x00, 0xf4, 0x21, 0x00


	//----- nvinfo : EIATTR_KPARAM_INFO
	.align		4
.L_17:
        /*0038*/ 	.byte	0x04, 0x17
        /*003a*/ 	.short	(.L_19 - .L_18)
.L_18:
        /*003c*/ 	.word	0x00000000
        /*0040*/ 	.short	0x0004
        /*0042*/ 	.short	0x0020
        /*0044*/ 	.byte	0x00, 0xf4, 0x21, 0x00


	//----- nvinfo : EIATTR_KPARAM_INFO
	.align		4
.L_19:
        /*0048*/ 	.byte	0x04, 0x17
        /*004a*/ 	.short	(.L_21 - .L_20)
.L_20:
        /*004c*/ 	.word	0x00000000
        /*0050*/ 	.short	0x0003
        /*0052*/ 	.short	0x0018
        /*0054*/ 	.byte	0x00, 0xf4, 0x21, 0x00


	//----- nvinfo : EIATTR_KPARAM_INFO
	.align		4
.L_21:
        /*0058*/ 	.byte	0x04, 0x17
        /*005a*/ 	.short	(.L_23 - .L_22)
.L_22:
        /*005c*/ 	.word	0x00000000
        /*0060*/ 	.short	0x0002
        /*0062*/ 	.short	0x0010
        /*0064*/ 	.byte	0x00, 0xf4, 0x21, 0x00


	//----- nvinfo : EIATTR_KPARAM_INFO
	.align		4
.L_23:
        /*0068*/ 	.byte	0x04, 0x17
        /*006a*/ 	.short	(.L_25 - .L_24)
.L_24:
        /*006c*/ 	.word	0x00000000
        /*0070*/ 	.short	0x0001
        /*0072*/ 	.short	0x0008
        /*0074*/ 	.byte	0x00, 0xf4, 0x21, 0x00


	//----- nvinfo : EIATTR_KPARAM_INFO
	.align		4
.L_25:
        /*0078*/ 	.byte	0x04, 0x17
        /*007a*/ 	.short	(.L_27 - .L_26)
.L_26:
        /*007c*/ 	.word	0x00000000
        /*0080*/ 	.short	0x0000
        /*0082*/ 	.short	0x0000
        /*0084*/ 	.byte	0x00, 0xf4, 0x21, 0x00


	//----- nvinfo : EIATTR_SPARSE_MMA_MASK
	.align		4
.L_27:
        /*0088*/ 	.byte	0x03, 0x50
        /*008a*/ 	.short	0x0000


	//----- nvinfo : EIATTR_MAXREG_COUNT
	.align		4
        /*008c*/ 	.byte	0x03, 0x1b
        /*008e*/ 	.short	0x00ff


	//----- nvinfo : EIATTR_EXIT_INSTR_OFFSETS
	.align		4
        /*0090*/ 	.byte	0x04, 0x1c
        /*0092*/ 	.short	(.L_29 - .L_28)


	//   ....[0]....
.L_28:
        /*0094*/ 	.word	0x000007b0


	//----- nvinfo : EIATTR_REQNTID
	.align		4
.L_29:
        /*0098*/ 	.byte	0x04, 0x10
        /*009a*/ 	.short	(.L_31 - .L_30)
.L_30:
        /*009c*/ 	.word	0x00000080
        /*00a0*/ 	.word	0x00000001
        /*00a4*/ 	.word	0x00000001


	//----- nvinfo : EIATTR_CBANK_PARAM_SIZE
	.align		4
.L_31:
        /*00a8*/ 	.byte	0x03, 0x19
        /*00aa*/ 	.short	0x003c


	//----- nvinfo : EIATTR_PARAM_CBANK
	.align		4
        /*00ac*/ 	.byte	0x04, 0x0a
        /*00ae*/ 	.short	(.L_33 - .L_32)
	.align		4
.L_32:
        /*00b0*/ 	.word	index@(.nv.constant0.triton_poi_fused__native_batch_norm_legit_no_training_convolution_relu_41)
        /*00b4*/ 	.short	0x0210
        /*00b6*/ 	.short	0x003c


	//----- nvinfo : EIATTR_SW_WAR
	.align		4
.L_33:
        /*00b8*/ 	.byte	0x04, 0x36
        /*00ba*/ 	.short	(.L_35 - .L_34)
.L_34:
        /*00bc*/ 	.word	0x00000008
.L_35:


//--------------------- .nv.callgraph             --------------------------
	.section	.nv.callgraph,"",@"SHT_CUDA_CALLGRAPH"
	.align	4
	.sectionentsize	8
	.align		4
        /*0000*/ 	.word	0x00000000
	.align		4
        /*0004*/ 	.word	0xffffffff
	.align		4
        /*0008*/ 	.word	0x00000000
	.align		4
        /*000c*/ 	.word	0xfffffffe
	.align		4
        /*0010*/ 	.word	0x00000000
	.align		4
        /*0014*/ 	.word	0xfffffffd
	.align		4
        /*0018*/ 	.word	0x00000000
	.align		4
        /*001c*/ 	.word	0xfffffffc


//--------------------- .nv.constant4             --------------------------
	.section	.nv.constant4,"a",@progbits
	.align	8
	.align		8
.nv.constant4:
        /*0000*/ 	.dword	_$_str
	.align		8
        /*0008*/ 	.dword	_$_str_$_2


//--------------------- .text.triton_poi_fused__native_batch_norm_legit_no_training_convolution_relu_41 --------------------------
	.section	.text.triton_poi_fused__native_batch_norm_legit_no_training_convolution_relu_41,"ax",@progbits
	.align	128
        .global         triton_poi_fused__native_batch_norm_legit_no_training_convolution_relu_41
        .type           triton_poi_fused__native_batch_norm_legit_no_training_convolution_relu_41,@function
        .size           triton_poi_fused__native_batch_norm_legit_no_training_convolution_relu_41,(.L_x_1 - triton_poi_fused__native_batch_norm_legit_no_training_convolution_relu_41)
        .other          triton_poi_fused__native_batch_norm_legit_no_training_convolution_relu_41,@"STO_CUDA_ENTRY STV_DEFAULT"
triton_poi_fused__native_batch_norm_legit_no_training_convolution_relu_41:
.text.triton_poi_fused__native_batch_norm_legit_no_training_convolution_relu_41:
[----:B------:R-:W-:Y:S01]  /*0000*/  LDC R1, c[0x0][0x28] ;  /* 0x00000a00ff017b82 */ /* 0x000fe20000000800 */
[----:B------:R-:W1:Y:S01]  /*0010*/  S2R R0, SR_TID.X ;  /* 0x0000000000007919 */ /* 0x000e620000002100 */
[----:B------:R-:W-:-:S06]  /*0020*/  ULDC.64 UR4, c[0x0][0x208] ;  /* 0x0000820000047ab9 */ /* 0x000fcc0000000a00 */
[----:B------:R-:W2:Y:S01]  /*0030*/  LDC.64 R28, c[0x0][0x218] ;  /* 0x00008600ff1c7b82 */ /* 0x000ea20000000a00 */
[----:B------:R-:W3:Y:S07]  /*0040*/  S2R R5, SR_CTAID.X ;  /* 0x0000000000057919 */ /* 0x000eee0000002500 */
[----:B------:R-:W4:Y:S08]  /*0050*/  LDC.64 R26, c[0x0][0x220] ;  /* 0x00008800ff1a7b82 */ /* 0x000f300000000a00 */
[----:B------:R-:W5:Y:S01]  /*0060*/  LDC.64 R22, c[0x0][0x230] ;  /* 0x00008c00ff167b82 */ /* 0x000f620000000a00 */
[----:B-1----:R-:W-:-:S02]  /*0070*/  SHF.L.U32 R0, R0, 0x2, RZ ;  /* 0x0000000200007819 */ /* 0x002fc400000006ff */
[----:B---3--:R-:W-:Y:S02]  /*0080*/  SHF.R.S32.HI R3, RZ, 0x15, R5 ;  /* 0x00000015ff037819 */ /* 0x008fe40000011405 */
[----:B------:R-:W-:Y:S02]  /*0090*/  LOP3.LUT R0, R0, 0x1fc, RZ, 0xc0, !PT ;  /* 0x000001fc00007812 */ /* 0x000fe400078ec0ff */
[----:B------:R-:W-:Y:S02]  /*00a0*/  SGXT R3, R3, 0x1 ;  /* 0x000000010303781a */ /* 0x000fe40000000200 */
[----:B------:R-:W-:Y:S02]  /*00b0*/  LEA R0, R5, R0, 0xa ;  /* 0x0000000005007211 */ /* 0x000fe400078e50ff */
[----:B------:R-:W1:Y:S02]  /*00c0*/  LDC.64 R4, c[0x0][0x228] ;  /* 0x00008a00ff047b82 */ /* 0x000e640000000a00 */
[----:B------:R-:W-:-:S04]  /*00d0*/  LEA.HI R3, R3, R0, RZ, 0xa ;  /* 0x0000000003037211 */ /* 0x000fc800078f50ff */
[----:B------:R-:W-:Y:S02]  /*00e0*/  SHF.R.S32.HI R9, RZ, 0xa, R3 ;  /* 0x0000000aff097819 */ /* 0x000fe40000011403 */
[----:B------:R-:W-:Y:S02]  /*00f0*/  IADD3 R3, R3, 0x200, RZ ;  /* 0x0000020003037810 */ /* 0x000fe40007ffe0ff */
[----:B------:R-:W-:Y:S02]  /*0100*/  LEA.HI R2, R9, R9, RZ, 0x7 ;  /* 0x0000000909027211 */ /* 0x000fe400078f38ff */
[----:B------:R-:W-:Y:S02]  /*0110*/  SHF.R.S32.HI R3, RZ, 0xa, R3 ;  /* 0x0000000aff037819 */ /* 0x000fe40000011403 */
[----:B------:R-:W-:Y:S02]  /*0120*/  LOP3.LUT R2, R2, 0xffffff80, RZ, 0xc0, !PT ;  /* 0xffffff8002027812 */ /* 0x000fe400078ec0ff */
[----:B------:R-:W-:-:S02]  /*0130*/  LEA.HI R6, R3, R3, RZ, 0x7 ;  /* 0x0000000303067211 */ /* 0x000fc400078f38ff */
[----:B------:R-:W-:Y:S02]  /*0140*/  IADD3 R9, R9, -R2, RZ ;  /* 0x8000000209097210 */ /* 0x000fe40007ffe0ff */
[----:B------:R-:W-:-:S04]  /*0150*/  LOP3.LUT R6, R6, 0xffffff80, RZ, 0xc0, !PT ;  /* 0xffffff8006067812 */ /* 0x000fc800078ec0ff */
[----:B------:R-:W-:Y:S01]  /*0160*/  IADD3 R3, R3, -R6, RZ ;  /* 0x8000000603037210 */ /* 0x000fe20007ffe0ff */
[--C-:B-1----:R-:W-:Y:S01]  /*0170*/  IMAD.WIDE R12, R9, 0x4, R4.reuse ;  /* 0x00000004090c7825 */ /* 0x102fe200078e0204 */
[----:B------:R-:W1:Y:S03]  /*0180*/  LDC.64 R6, c[0x0][0x210] ;  /* 0x00008400ff067b82 */ /* 0x000e660000000a00 */
[----:B------:R-:W-:Y:S01]  /*0190*/  IMAD.WIDE R24, R3, 0x4, R4 ;  /* 0x0000000403187825 */ /* 0x000fe200078e0204 */
[----:B------:R-:W3:Y:S04]  /*01a0*/  LDG.E.EL R21, desc[UR4][R12.64] ;  /* 0x000000040c157981 */ /* 0x000ee8000c2e1900 */
[----:B------:R-:W5:Y:S01]  /*01b0*/  LDC.64 R4, c[0x0][0x238] ;  /* 0x00008e00ff047b82 */ /* 0x000f620000000a00 */
[----:B------:R-:W3:Y:S01]  /*01c0*/  LDG.E.EL R24, desc[UR4][R24.64] ;  /* 0x0000000418187981 */ /* 0x000ee2000c2e1900 */
[----:B--2---:R-:W-:-:S05]  /*01d0*/  IMAD.WIDE R10, R9, 0x4, R28 ;  /* 0x00000004090a7825 */ /* 0x004fca00078e021c */
[----:B------:R4:W2:Y:S01]  /*01e0*/  LDG.E.EL R19, desc[UR4][R10.64] ;  /* 0x000000040a137981 */ /* 0x0008a2000c2e1900 */
[----:B-1----:R-:W-:-:S04]  /*01f0*/  IMAD.WIDE R6, R0, 0x4, R6 ;  /* 0x0000000400067825 */ /* 0x002fc800078e0206 */
[C---:B----4-:R-:W-:Y:S01]  /*0200*/  IMAD.WIDE R10, R9.reuse, 0x4, R26 ;  /* 0x00000004090a7825 */ /* 0x050fe200078e021a */
[----:B------:R-:W2:Y:S04]  /*0210*/  LDG.E.128 R12, desc[UR4][R6.64] ;  /* 0x00000004060c7981 */ /* 0x000ea8000c1e1d00 */
[----:B------:R-:W4:Y:S01]  /*0220*/  LDG.E.EL R18, desc[UR4][R10.64] ;  /* 0x000000040a127981 */ /* 0x000f22000c2e1900 */
[----:B-----5:R-:W-:-:S04]  /*0230*/  IMAD.WIDE R16, R9, 0x4, R22 ;  /* 0x0000000409107825 */ /* 0x020fc800078e0216 */
[----:B0-----:R-:W-:Y:S02]  /*0240*/  IMAD.WIDE R8, R9, 0x4, R4 ;  /* 0x0000000409087825 */ /* 0x001fe400078e0204 */
[----:B------:R-:W5:Y:S02]  /*0250*/  LDG.E.EL R17, desc[UR4][R16.64] ;  /* 0x0000000410117981 */ /* 0x000f64000c2e1900 */
[C---:B------:R-:W-:Y:S02]  /*0260*/  IMAD.WIDE R28, R3.reuse, 0x4, R28 ;  /* 0x00000004031c7825 */ /* 0x040fe400078e021c */
[----:B------:R-:W5:Y:S02]  /*0270*/  LDG.E.EL R20, desc[UR4][R8.64] ;  /* 0x0000000408147981 */ /* 0x000f64000c2e1900 */
[C---:B------:R-:W-:Y:S02]  /*0280*/  IMAD.WIDE R26, R3.reuse, 0x4, R26 ;  /* 0x00000004031a7825 */ /* 0x040fe400078e021a */
[----:B------:R0:W5:Y:S04]  /*0290*/  LDG.E.EL R16, desc[UR4][R28.64] ;  /* 0x000000041c107981 */ /* 0x000168000c2e1900 */
[----:B------:R-:W5:Y:S01]  /*02a0*/  LDG.E.128 R8, desc[UR4][R6.64+0x800] ;  /* 0x0008000406087981 */ /* 0x000f62000c1e1d00 */
[----:B------:R-:W-:-:S03]  /*02b0*/  IMAD.WIDE R4, R3, 0x4, R4 ;  /* 0x0000000403047825 */ /* 0x000fc600078e0204 */
[----:B------:R-:W5:Y:S01]  /*02c0*/  LDG.E.EL R2, desc[UR4][R26.64] ;  /* 0x000000041a027981 */ /* 0x000f62000c2e1900 */
[----:B------:R-:W-:-:S03]  /*02d0*/  IMAD.WIDE R22, R3, 0x4, R22 ;  /* 0x0000000403167825 */ /* 0x000fc600078e0216 */
[----:B------:R-:W5:Y:S04]  /*02e0*/  LDG.E.EL R4, desc[UR4][R4.64] ;  /* 0x0000000404047981 */ /* 0x000f68000c2e1900 */
[----:B------:R1:W5:Y:S01]  /*02f0*/  LDG.E.EL R3, desc[UR4][R22.64] ;  /* 0x0000000416037981 */ /* 0x000362000c2e1900 */
[----:B---3--:R-:W-:Y:S01]  /*0300*/  FADD R21, R21, 9.9999997473787516356e-06 ;  /* 0x3727c5ac15157421 */ /* 0x008fe20000000000 */
[----:B------:R-:W-:-:S03]  /*0310*/  FADD R24, R24, 9.9999997473787516356e-06 ;  /* 0x3727c5ac18187421 */ /* 0x000fc60000000000 */
[----:B------:R-:W3:Y:S08]  /*0320*/  MUFU.SQRT R25, R21 ;  /* 0x0000001500197308 */ /* 0x000ef00000002000 */
[----:B0-----:R-:W0:Y:S01]  /*0330*/  MUFU.SQRT R28, R24 ;  /* 0x00000018001c7308 */ /* 0x001e220000002000 */
[C---:B---3--:R-:W-:Y:S02]  /*0340*/  FSETP.GT.AND P0, PT, R25.reuse, 8.50705917302346158658e+37, PT ;  /* 0x7e8000001900780b */ /* 0x048fe40003f04000 */
[----:B------:R-:W-:-:S02]  /*0350*/  FSETP.GEU.AND P2, PT, R25, 1.175494350822287508e-38, PT ;  /* 0x008000001900780b */ /* 0x000fc40003f4e000 */
[C---:B0-----:R-:W-:Y:S02]  /*0360*/  FSETP.GT.AND P1, PT, R28.reuse, 8.50705917302346158658e+37, PT ;  /* 0x7e8000001c00780b */ /* 0x041fe40003f24000 */
[----:B------:R-:W-:-:S07]  /*0370*/  FSETP.GEU.AND P3, PT, R28, 1.175494350822287508e-38, PT ;  /* 0x008000001c00780b */ /* 0x000fce0003f6e000 */
[----:B------:R-:W-:Y:S01]  /*0380*/  @P0 FMUL R25, R25, 0.25 ;  /* 0x3e80000019190820 */ /* 0x000fe20000400000 */
[----:B------:R-:W-:-:S03]  /*0390*/  HFMA2.MMA R24, -RZ, RZ, 1.625, 0 ;  /* 0x3e800000ff187435 */ /* 0x000fc600000001ff */
[----:B------:R-:W-:Y:S01]  /*03a0*/  @!P2 FMUL R25, R25, 16777216 ;  /* 0x4b8000001919a820 */ /* 0x000fe20000400000 */
[----:B------:R-:W-:-:S04]  /*03b0*/  @P1 FMUL R28, R28, 0.25 ;  /* 0x3e8000001c1c1820 */ /* 0x000fc80000400000 */
[----:B------:R-:W-:Y:S01]  /*03c0*/  @!P3 FMUL R28, R28, 16777216 ;  /* 0x4b8000001c1cb820 */ /* 0x000fe20000400000 */
[----:B------:R-:W0:Y:S01]  /*03d0*/  MUFU.RCP R25, R25 ;  /* 0x0000001900197308 */ /* 0x000e220000001000 */
[----:B-1----:R-:W-:-:S07]  /*03e0*/  FSEL R22, R24, 1, P0 ;  /* 0x3f80000018167808 */ /* 0x002fce0000000000 */
[----:B------:R1:W3:Y:S01]  /*03f0*/  MUFU.RCP R5, R28 ;  /* 0x0000001c00057308 */ /* 0x0002e20000001000 */
[----:B------:R-:W-:Y:S01]  /*0400*/  FSEL R24, R24, 1, P1 ;  /* 0x3f80000018187808 */ /* 0x000fe20000800000 */
[----:B------:R-:W-:Y:S01]  /*0410*/  @!P2 FMUL R22, R22, 16777216 ;  /* 0x4b8000001616a820 */ /* 0x000fe20000400000 */
[--C-:B--2---:R-:W-:Y:S01]  /*0420*/  FADD R13, R13, R19.reuse ;  /* 0x000000130d0d7221 */ /* 0x104fe20000000000 */
[--C-:B------:R-:W-:Y:S01]  /*0430*/  FADD R12, R12, R19.reuse ;  /* 0x000000130c0c7221 */ /* 0x100fe20000000000 */
[--C-:B------:R-:W-:Y:S01]  /*0440*/  FADD R14, R14, R19.reuse ;  /* 0x000000130e0e7221 */ /* 0x100fe20000000000 */
[----:B------:R-:W-:Y:S01]  /*0450*/  @!P3 FMUL R24, R24, 16777216 ;  /* 0x4b8000001818b820 */ /* 0x000fe20000400000 */
[----:B------:R-:W-:Y:S01]  /*0460*/  FADD R15, R15, R19 ;  /* 0x000000130f0f7221 */ /* 0x000fe20000000000 */
[----:B0-----:R-:W-:Y:S01]  /*0470*/  FMUL R21, R25, R22 ;  /* 0x0000001619157220 */ /* 0x001fe20000400000 */
[C---:B----4-:R-:W-:Y:S01]  /*0480*/  FADD R22, -R18.reuse, R12 ;  /* 0x0000000c12167221 */ /* 0x050fe20000000100 */
[C---:B------:R-:W-:Y:S01]  /*0490*/  FADD R26, -R18.reuse, R14 ;  /* 0x0000000e121a7221 */ /* 0x040fe20000000100 */
[C---:B-1----:R-:W-:Y:S01]  /*04a0*/  FADD R28, -R18.reuse, R15 ;  /* 0x0000000f121c7221 */ /* 0x042fe20000000100 */
[----:B---3--:R-:W-:Y:S01]  /*04b0*/  FMUL R5, R5, R24 ;  /* 0x0000001805057220 */ /* 0x008fe20000400000 */
[----:B------:R-:W-:-:S02]  /*04c0*/  FADD R24, -R18, R13 ;  /* 0x0000000d12187221 */ /* 0x000fc40000000100 */
[----:B------:R-:W0:Y:S01]  /*04d0*/  LDC.64 R18, c[0x0][0x240] ;  /* 0x00009000ff127b82 */ /* 0x000e220000000a00 */
[C---:B------:R-:W-:Y:S01]  /*04e0*/  FMUL R27, R21.reuse, R22 ;  /* 0x00000016151b7220 */ /* 0x040fe20000400000 */
[C---:B------:R-:W-:Y:S01]  /*04f0*/  FMUL R24, R21.reuse, R24 ;  /* 0x0000001815187220 */ /* 0x040fe20000400000 */
[C---:B------:R-:W-:Y:S01]  /*0500*/  FMUL R23, R21.reuse, R26 ;  /* 0x0000001a15177220 */ /* 0x040fe20000400000 */
[----:B------:R-:W-:Y:S01]  /*0510*/  FMUL R25, R21, R28 ;  /* 0x0000001c15197220 */ /* 0x000fe20000400000 */
[--C-:B-----5:R-:W-:Y:S01]  /*0520*/  FADD R9, R9, R16.reuse ;  /* 0x0000001009097221 */ /* 0x120fe20000000000 */
[--C-:B------:R-:W-:Y:S01]  /*0530*/  FADD R8, R8, R16.reuse ;  /* 0x0000001008087221 */ /* 0x100fe20000000000 */
[--C-:B------:R-:W-:Y:S01]  /*0540*/  FADD R10, R10, R16.reuse ;  /* 0x000000100a0a7221 */ /* 0x100fe20000000000 */
[----:B------:R-:W-:Y:S01]  /*0550*/  FADD R11, R11, R16 ;  /* 0x000000100b0b7221 */ /* 0x000fe20000000000 */
[C-C-:B------:R-:W-:Y:S01]  /*0560*/  FFMA R22, R17.reuse, R24, R20.reuse ;  /* 0x0000001811167223 */ /* 0x140fe20000000014 */
[C-C-:B------:R-:W-:Y:S01]  /*0570*/  FFMA R21, R17.reuse, R27, R20.reuse ;  /* 0x0000001b11157223 */ /* 0x140fe20000000014 */
[C-C-:B------:R-:W-:Y:S01]  /*0580*/  FFMA R23, R17.reuse, R23, R20.reuse ;  /* 0x0000001711177223 */ /* 0x140fe20000000014 */
[----:B------:R-:W-:Y:S01]  /*0590*/  FFMA R17, R17, R25, R20 ;  /* 0x0000001911117223 */ /* 0x000fe20000000014 */
[C---:B------:R-:W-:Y:S01]  /*05a0*/  FADD R20, -R2.reuse, R9 ;  /* 0x0000000902147221 */ /* 0x040fe20000000100 */
[C---:B------:R-:W-:Y:S01]  /*05b0*/  FADD R16, -R2.reuse, R8 ;  /* 0x0000000802107221 */ /* 0x040fe20000000100 */
[C---:B------:R-:W-:Y:S01]  /*05c0*/  FADD R24, -R2.reuse, R10 ;  /* 0x0000000a02187221 */ /* 0x040fe20000000100 */
[----:B------:R-:W-:Y:S01]  /*05d0*/  FADD R2, -R2, R11 ;  /* 0x0000000b02027221 */ /* 0x000fe20000000100 */
[C---:B------:R-:W-:Y:S01]  /*05e0*/  FMUL R20, R5.reuse, R20 ;  /* 0x0000001405147220 */ /* 0x040fe20000400000 */
[C---:B------:R-:W-:Y:S01]  /*05f0*/  FMUL R29, R5.reuse, R16 ;  /* 0x00000010051d7220 */ /* 0x040fe20000400000 */
[C---:B------:R-:W-:Y:S01]  /*0600*/  FMUL R27, R5.reuse, R24 ;  /* 0x00000018051b7220 */ /* 0x040fe20000400000 */
[----:B------:R-:W-:Y:S01]  /*0610*/  FMUL R25, R5, R2 ;  /* 0x0000000205197220 */ /* 0x000fe20000400000 */
[C-C-:B------:R-:W-:Y:S01]  /*0620*/  FFMA R5, R3.reuse, R20, R4.reuse ;  /* 0x0000001403057223 */ /* 0x140fe20000000004 */
[C-C-:B------:R-:W-:Y:S01]  /*0630*/  FFMA R20, R3.reuse, R29, R4.reuse ;  /* 0x0000001d03147223 */ /* 0x140fe20000000004 */
[C-C-:B------:R-:W-:Y:S01]  /*0640*/  FFMA R24, R3.reuse, R27, R4.reuse ;  /* 0x0000001b03187223 */ /* 0x140fe20000000004 */
[----:B------:R-:W-:Y:S01]  /*0650*/  FFMA R25, R3, R25, R4 ;  /* 0x0000001903197223 */ /* 0x000fe20000000004 */
[----:B------:R-:W-:Y:S01]  /*0660*/  FSETP.GEU.AND P6, PT, R17, RZ, PT ;  /* 0x000000ff1100720b */ /* 0x000fe20003fce000 */
[----:B0-----:R-:W-:Y:S01]  /*0670*/  IMAD.WIDE R2, R0, 0x4, R18 ;  /* 0x0000000400027825 */ /* 0x001fe200078e0212 */
[----:B------:R-:W-:-:S02]  /*0680*/  FSETP.GEU.AND P0, PT, R23, RZ, PT ;  /* 0x000000ff1700720b */ /* 0x000fc40003f0e000 */
[----:B------:R-:W-:Y:S02]  /*0690*/  FSETP.GEU.AND P1, PT, R22, RZ, PT ;  /* 0x000000ff1600720b */ /* 0x000fe40003f2e000 */
[----:B------:R-:W-:Y:S02]  /*06a0*/  FSETP.GEU.AND P2, PT, R21, RZ, PT ;  /* 0x000000ff1500720b */ /* 0x000fe40003f4e000 */
[----:B------:R-:W-:Y:S02]  /*06b0*/  SEL R19, R17, RZ, P6 ;  /* 0x000000ff11137207 */ /* 0x000fe40003000000 */
[----:B------:R-:W-:Y:S02]  /*06c0*/  FSETP.GEU.AND P3, PT, R25, RZ, PT ;  /* 0x000000ff1900720b */ /* 0x000fe40003f6e000 */
[----:B------:R-:W-:Y:S02]  /*06d0*/  FSETP.GEU.AND P4, PT, R24, RZ, PT ;  /* 0x000000ff1800720b */ /* 0x000fe40003f8e000 */
[----:B------:R-:W-:-:S02]  /*06e0*/  FSETP.GEU.AND P5, PT, R5, RZ, PT ;  /* 0x000000ff0500720b */ /* 0x000fc40003fae000 */
[----:B------:R-:W-:Y:S02]  /*06f0*/  FSETP.GEU.AND P6, PT, R20, RZ, PT ;  /* 0x000000ff1400720b */ /* 0x000fe40003fce000 */
[----:B------:R-:W-:Y:S02]  /*0700*/  SEL R18, R23, RZ, P0 ;  /* 0x000000ff17127207 */ /* 0x000fe40000000000 */
[----:B------:R-:W-:Y:S02]  /*0710*/  SEL R17, R22, RZ, P1 ;  /* 0x000000ff16117207 */ /* 0x000fe40000800000 */
[----:B------:R-:W-:Y:S02]  /*0720*/  SEL R16, R21, RZ, P2 ;  /* 0x000000ff15107207 */ /* 0x000fe40001000000 */
[----:B------:R-:W-:Y:S02]  /*0730*/  SEL R23, R25, RZ, P3 ;  /* 0x000000ff19177207 */ /* 0x000fe40001800000 */
[----:B------:R-:W-:-:S02]  /*0740*/  SEL R22, R24, RZ, P4 ;  /* 0x000000ff18167207 */ /* 0x000fc40002000000 */
[----:B------:R-:W-:Y:S02]  /*0750*/  SEL R21, R5, RZ, P5 ;  /* 0x000000ff05157207 */ /* 0x000fe40002800000 */
[----:B------:R-:W-:Y:S01]  /*0760*/  SEL R20, R20, RZ, P6 ;  /* 0x000000ff14147207 */ /* 0x000fe20003000000 */
[----:B------:R-:W-:Y:S04]  /*0770*/  STG.E.128 desc[UR4][R6.64], R12 ;  /* 0x0000000c06007986 */ /* 0x000fe8000c101d04 */
[----:B------:R-:W-:Y:S04]  /*0780*/  STG.E.128 desc[UR4][R6.64+0x800], R8 ;  /* 0x0008000806007986 */ /* 0x000fe8000c101d04 */
[----:B------:R-:W-:Y:S04]  /*0790*/  STG.E.128 desc[UR4][R2.64], R16 ;  /* 0x0000001002007986 */ /* 0x000fe8000c101d04 */
[----:B------:R-:W-:Y:S01]  /*07a0*/  STG.E.128 desc[UR4][R2.64+0x800], R20 ;  /* 0x0008001402007986 */ /* 0x000fe2000c101d04 */
[----:B------:R-:W-:Y:S05]  /*07b0*/  EXIT ;  /* 0x000000000000794d */ /* 0x000fea0003800000 */
.L_x_0:
[----:B------:R-:W-:-:S00]  /*07c0*/  BRA `(.L_x_0) ;  /* 0xfffffffc00fc7947 */ /* 0x000fc0000383ffff */
[----:B------:R-:W-:-:S00]  /*07d0*/  NOP ;  /* 0x0000000000007918 */ /* 0x000fc00000000000 */
        /* <DEDUP_REMOVED lines=10> */
.L_x_1:


//--------------------- .nv.global.init           --------------------------
	.section	.nv.global.init,"aw",@progbits
.nv.global.init:
	.type		_$_str,@object
	.size		_$_str,(_$_str_$_2 - _$_str)
_$_str:
        /*0000*/ 	.byte	0x5f, 0x5f, 0x43, 0x55, 0x44, 0x41, 0x5f, 0x46, 0x54, 0x5a, 0x00
	.type		_$_str_$_2,@object
	.size		_$_str_$_2,(.L_1 - _$_str_$_2)
_$_str_$_2:
        /*000b*/ 	.byte	0x5f, 0x5f, 0x43, 0x55, 0x44, 0x41, 0x5f, 0x50, 0x52, 0x45, 0x43, 0x5f, 0x53, 0x51, 0x52, 0x54
        /*001b*/ 	.byte	0x00
.L_1:


//--------------------- .nv.constant0.triton_poi_fused__native_batch_norm_legit_no_training_convolution_relu_41 --------------------------
	.section	.nv.constant0.triton_poi_fused__native_batch_norm_legit_no_training_convolution_relu_41,"a",@progbits
	.sectionflags	@""
	.align	4
.nv.constant0.triton_poi_fused__native_batch_norm_legit_no_training_convolution_relu_41:
	.zero		588
